	.headerflags	@"EF_CUDA_TEXMODE_UNIFIED EF_CUDA_64BIT_ADDRESS EF_CUDA_ACCELERATORS EF_CUDA_SM90 EF_CUDA_VIRTUAL_SM(EF_CUDA_SM90)"
	.elftype	@"ET_EXEC"


//--------------------- .nv.info                  --------------------------
	.section	.nv.info,"",@"SHT_CUDA_INFO"
	.align	4


	//----- nvinfo : EIATTR_REGCOUNT
	.align		4
        /*0000*/ 	.byte	0x04, 0x2f
        /*0002*/ 	.short	(.L_1 - .L_0)
	.align		4
.L_0:
        /*0004*/ 	.word	index@(triton_poi_fused_7)
        /*0008*/ 	.word	0x0000001e


	//----- nvinfo : EIATTR_MIN_STACK_SIZE
	.align		4
.L_1:
        /*000c*/ 	.byte	0x04, 0x12
        /*000e*/ 	.short	(.L_3 - .L_2)
	.align		4
.L_2:
        /*0010*/ 	.word	index@(triton_poi_fused_7)
        /*0014*/ 	.word	0x00000000


	//----- nvinfo : EIATTR_FRAME_SIZE
	.align		4
.L_3:
        /*0018*/ 	.byte	0x04, 0x11
        /*001a*/ 	.short	(.L_5 - .L_4)
	.align		4
.L_4:
        /*001c*/ 	.word	index@(triton_poi_fused_7)
        /*0020*/ 	.word	0x00000000


	//----- nvinfo : EIATTR_MIN_STACK_SIZE
	.align		4
.L_5:
        /*0024*/ 	.byte	0x04, 0x12
        /*0026*/ 	.short	(.L_7 - .L_6)
	.align		4
.L_6:
        /*0028*/ 	.word	index@(triton_poi_fused_7)
        /*002c*/ 	.word	0x00000000
.L_7:


//--------------------- .nv.info.triton_poi_fused_7 --------------------------
	.section	.nv.info.triton_poi_fused_7,"",@"SHT_CUDA_INFO"
	.sectionflags	@""
	.align	4


	//----- nvinfo : EIATTR_CUDA_API_VERSION
	.align		4
        /*0000*/ 	.byte	0x04, 0x37
        /*0002*/ 	.short	(.L_9 - .L_8)
.L_8:
        /*0004*/ 	.word	0x0000007c


	//----- nvinfo : EIATTR_KPARAM_INFO
	.align		4
.L_9:
        /*0008*/ 	.byte	0x04, 0x17
        /*000a*/ 	.short	(.L_11 - .L_10)
.L_10:
        /*000c*/ 	.word	0x00000000
        /*0010*/ 	.short	0x0003
        /*0012*/ 	.short	0x0014
        /*0014*/ 	.byte	0x00, 0xf0, 0x11, 0x00


	//----- nvinfo : EIATTR_KPARAM_INFO
	.align		4
.L_11:
        /*0018*/ 	.byte	0x04, 0x17
        /*001a*/ 	.short	(.L_13 - .L_12)
.L_12:
        /*001c*/ 	.word	0x00000000
        /*0020*/ 	.short	0x0002
        /*0022*/ 	.short	0x0010
        /*0024*/ 	.byte	0x00, 0xf0, 0x11, 0x00


	//----- nvinfo : EIATTR_KPARAM_INFO
	.align		4
.L_13:
        /*0028*/ 	.byte	0x04, 0x17
        /*002a*/ 	.short	(.L_15 - .L_14)
.L_14:
        /*002c*/ 	.word	0x00000000
        /*0030*/ 	.short	0x0001
        /*0032*/ 	.short	0x0008
        /*0034*/ 	.byte	0x00, 0xf4, 0x21, 0x00


	//----- nvinfo : EIATTR_KPARAM_INFO
	.align		4
.L_15:
        /*0038*/ 	.byte	0x04, 0x17
        /*003a*/ 	.short	(.L_17 - .L_16)
.L_16:
        /*003c*/ 	.word	0x00000000
        /*0040*/ 	.short	0x0000
        /*0042*/ 	.short	0x0000
        /*0044*/ 	.byte	0x00, 0xf4, 0x21, 0x00


	//----- nvinfo : EIATTR_SPARSE_MMA_MASK
	.align		4
.L_17:
        /*0048*/ 	.byte	0x03, 0x50
        /*004a*/ 	.short	0x0000


	//----- nvinfo : EIATTR_MAXREG_COUNT
	.align		4
        /*004c*/ 	.byte	0x03, 0x1b
        /*004e*/ 	.short	0x00ff


	//----- nvinfo : EIATTR_EXIT_INSTR_OFFSETS
	.align		4
        /*0050*/ 	.byte	0x04, 0x1c
        /*0052*/ 	.short	(.L_19 - .L_18)


	//   ....[0]....
.L_18:
        /*0054*/ 	.word	0x000006c0


	//   ....[1]....
        /*0058*/ 	.word	0x00000710


	//----- nvinfo : EIATTR_REQNTID
	.align		4
.L_19:
        /*005c*/ 	.byte	0x04, 0x10
        /*005e*/ 	.short	(.L_21 - .L_20)
.L_20:
        /*0060*/ 	.word	0x00000080
        /*0064*/ 	.word	0x00000001
        /*0068*/ 	.word	0x00000001


	//----- nvinfo : EIATTR_CBANK_PARAM_SIZE
	.align		4
.L_21:
        /*006c*/ 	.byte	0x03, 0x19
        /*006e*/ 	.short	0x0018


	//----- nvinfo : EIATTR_PARAM_CBANK
	.align		4
        /*0070*/ 	.byte	0x04, 0x0a
        /*0072*/ 	.short	(.L_23 - .L_22)
	.align		4
.L_22:
        /*0074*/ 	.word	index@(.nv.constant0.triton_poi_fused_7)
        /*0078*/ 	.short	0x0210
        /*007a*/ 	.short	0x0018


	//----- nvinfo : EIATTR_SW_WAR
	.align		4
.L_23:
        /*007c*/ 	.byte	0x04, 0x36
        /*007e*/ 	.short	(.L_25 - .L_24)
.L_24:
        /*0080*/ 	.word	0x00000008
.L_25:


//--------------------- .nv.callgraph             --------------------------
	.section	.nv.callgraph,"",@"SHT_CUDA_CALLGRAPH"
	.align	4
	.sectionentsize	8
	.align		4
        /*0000*/ 	.word	0x00000000
	.align		4
        /*0004*/ 	.word	0xffffffff
	.align		4
        /*0008*/ 	.word	0x00000000
	.align		4
        /*000c*/ 	.word	0xfffffffe
	.align		4
        /*0010*/ 	.word	0x00000000
	.align		4
        /*0014*/ 	.word	0xfffffffd
	.align		4
        /*0018*/ 	.word	0x00000000
	.align		4
        /*001c*/ 	.word	0xfffffffc


//--------------------- .text.triton_poi_fused_7  --------------------------
	.section	.text.triton_poi_fused_7,"ax",@progbits
	.sectionflags	@"SHF_BARRIERS=1"
	.align	128
        .global         triton_poi_fused_7
        .type           triton_poi_fused_7,@function
        .size           triton_poi_fused_7,(.L_x_1 - triton_poi_fused_7)
        .other          triton_poi_fused_7,@"STO_CUDA_ENTRY STV_DEFAULT"
triton_poi_fused_7:
.text.triton_poi_fused_7:
[----:B------:R-:W0:Y:S01]  /*0000*/  LDC R1, c[0x0][0x28] ;  /* 0x00000a00ff017b82 */ /* 0x000e220000000800 */
[----:B------:R-:W1:Y:S07]  /*0010*/  S2R R19, SR_CTAID.Z ;  /* 0x0000000000137919 */ /* 0x000e6e0000002700 */
[----:B------:R-:W1:Y:S01]  /*0020*/  S2UR UR4, SR_CTAID.Y ;  /* 0x00000000000479c3 */ /* 0x000e620000002600 */
[----:B------:R-:W-:Y:S01]  /*0030*/  IMAD.MOV.U32 R14, RZ, RZ, RZ ;  /* 0x000000ffff0e7224 */ /* 0x000fe200078e00ff */
[----:B------:R-:W-:Y:S01]  /*0040*/  ULDC.64 UR6, c[0x0][0x208] ;  /* 0x0000820000067ab9 */ /* 0x000fe20000000a00 */
[----:B------:R-:W2:Y:S01]  /*0050*/  S2R R15, SR_CTAID.X ;  /* 0x00000000000f7919 */ /* 0x000ea20000002500 */
[----:B------:R-:W3:Y:S04]  /*0060*/  S2R R18, SR_TID.X ;  /* 0x0000000000127919 */ /* 0x000ee80000002100 */
[----:B------:R-:W1:Y:S08]  /*0070*/  LDC R0, c[0x0][0x10] ;  /* 0x00000400ff007b82 */ /* 0x000e700000000800 */
[----:B------:R-:W4:Y:S01]  /*0080*/  LDC.64 R16, c[0x0][0x210] ;  /* 0x00008400ff107b82 */ /* 0x000f220000000a00 */
[----:B-1----:R-:W-:-:S02]  /*0090*/  IMAD R19, R19, R0, UR4 ;  /* 0x0000000413137e24 */ /* 0x002fc4000f8e0200 */
[----:B--2---:R-:W-:Y:S02]  /*00a0*/  IMAD.SHL.U32 R15, R15, 0x10, RZ ;  /* 0x000000100f0f7824 */ /* 0x004fe400078e00ff */
[----:B------:R-:W-:Y:S01]  /*00b0*/  IMAD.SHL.U32 R19, R19, 0x40, RZ ;  /* 0x0000004013137824 */ /* 0x000fe200078e00ff */
[----:B---3--:R-:W-:Y:S02]  /*00c0*/  SHF.R.U32.HI R0, RZ, 0x4, R18 ;  /* 0x00000004ff007819 */ /* 0x008fe40000011612 */
[----:B------:R-:W-:Y:S02]  /*00d0*/  LOP3.LUT R4, R15, 0xf, R18, 0xf8, !PT ;  /* 0x0000000f0f047812 */ /* 0x000fe400078ef812 */
[----:B------:R-:W-:Y:S02]  /*00e0*/  SGXT.U32 R0, R0, 0x3 ;  /* 0x000000030000781a */ /* 0x000fe40000000000 */
[----:B------:R-:W-:Y:S02]  /*00f0*/  ISETP.GE.AND P0, PT, R4, 0x9, PT ;  /* 0x000000090400780c */ /* 0x000fe40003f06270 */
[----:B------:R-:W-:-:S02]  /*0100*/  LOP3.LUT R3, R19, 0x8, R0, 0xfe, !PT ;  /* 0x0000000813037812 */ /* 0x000fc400078efe00 */
[----:B------:R-:W-:Y:S02]  /*0110*/  LOP3.LUT R2, R19, R0, RZ, 0xfc, !PT ;  /* 0x0000000013027212 */ /* 0x000fe400078efcff */
[C---:B------:R-:W-:Y:S01]  /*0120*/  ISETP.LT.AND P2, PT, R3.reuse, 0x64000, !P0 ;  /* 0x000640000300780c */ /* 0x040fe20004741270 */
[--C-:B------:R-:W-:Y:S01]  /*0130*/  IMAD R3, R3, 0x9, R4.reuse ;  /* 0x0000000903037824 */ /* 0x100fe200078e0204 */
[----:B------:R-:W-:Y:S01]  /*0140*/  LOP3.LUT R6, R19, 0x10, R0, 0xfe, !PT ;  /* 0x0000001013067812 */ /* 0x000fe200078efe00 */
[C---:B------:R-:W-:Y:S01]  /*0150*/  IMAD R5, R2.reuse, 0x9, R4 ;  /* 0x0000000902057824 */ /* 0x040fe200078e0204 */
[----:B------:R-:W-:Y:S02]  /*0160*/  LOP3.LUT R7, R19, 0x18, R0, 0xfe, !PT ;  /* 0x0000001813077812 */ /* 0x000fe400078efe00 */
[----:B------:R-:W-:Y:S01]  /*0170*/  ISETP.LT.AND P1, PT, R2, 0x64000, !P0 ;  /* 0x000640000200780c */ /* 0x000fe20004721270 */
[----:B----4-:R-:W-:Y:S01]  /*0180*/  IMAD.WIDE R2, R3, 0x4, R16 ;  /* 0x0000000403027825 */ /* 0x010fe200078e0210 */
[----:B------:R-:W-:-:S02]  /*0190*/  ISETP.LT.AND P6, PT, R6, 0x64000, !P0 ;  /* 0x000640000600780c */ /* 0x000fc400047c1270 */
[----:B------:R-:W-:Y:S02]  /*01a0*/  LOP3.LUT R8, R19, 0x20, R0, 0xfe, !PT ;  /* 0x0000002013087812 */ /* 0x000fe400078efe00 */
[----:B------:R-:W-:Y:S01]  /*01b0*/  ISETP.LT.AND P5, PT, R7, 0x64000, !P0 ;  /* 0x000640000700780c */ /* 0x000fe200047a1270 */
[----:B------:R1:W2:Y:S01]  /*01c0*/  @P2 LDG.E.EL R14, desc[UR6][R2.64] ;  /* 0x00000006020e2981 */ /* 0x0002a2000c2e1900 */
[----:B------:R-:W-:Y:S02]  /*01d0*/  LOP3.LUT R4, R19, 0x28, R0, 0xfe, !PT ;  /* 0x0000002813047812 */ /* 0x000fe400078efe00 */
[----:B------:R-:W-:Y:S02]  /*01e0*/  LOP3.LUT R6, R19, 0x30, R0, 0xfe, !PT ;  /* 0x0000003013067812 */ /* 0x000fe400078efe00 */
[----:B------:R-:W-:Y:S02]  /*01f0*/  LOP3.LUT R7, R19, 0x38, R0, 0xfe, !PT ;  /* 0x0000003813077812 */ /* 0x000fe400078efe00 */
[----:B------:R-:W-:-:S02]  /*0200*/  ISETP.LT.AND P4, PT, R8, 0x64000, !P0 ;  /* 0x000640000800780c */ /* 0x000fc40004781270 */
[----:B------:R-:W-:Y:S02]  /*0210*/  ISETP.LT.AND P3, PT, R4, 0x64000, !P0 ;  /* 0x000640000400780c */ /* 0x000fe40004761270 */
[----:B------:R-:W-:Y:S02]  /*0220*/  ISETP.LT.AND P2, PT, R6, 0x64000, !P0 ;  /* 0x000640000600780c */ /* 0x000fe40004741270 */
[----:B------:R-:W-:Y:S01]  /*0230*/  ISETP.LT.AND P0, PT, R7, 0x64000, !P0 ;  /* 0x000640000700780c */ /* 0x000fe20004701270 */
[C---:B------:R-:W-:Y:S02]  /*0240*/  VIADD R7, R5.reuse, 0x90 ;  /* 0x0000009005077836 */ /* 0x040fe40000000000 */
[C---:B------:R-:W-:Y:S02]  /*0250*/  VIADD R9, R5.reuse, 0xd8 ;  /* 0x000000d805097836 */ /* 0x040fe40000000000 */
[C---:B------:R-:W-:Y:S02]  /*0260*/  VIADD R11, R5.reuse, 0x120 ;  /* 0x00000120050b7836 */ /* 0x040fe40000000000 */
[----:B------:R-:W-:-:S02]  /*0270*/  VIADD R13, R5, 0x168 ;  /* 0x00000168050d7836 */ /* 0x000fc40000000000 */
[C---:B------:R-:W-:Y:S02]  /*0280*/  VIADD R23, R5.reuse, 0x1b0 ;  /* 0x000001b005177836 */ /* 0x040fe40000000000 */
[C---:B------:R-:W-:Y:S02]  /*0290*/  VIADD R25, R5.reuse, 0x1f8 ;  /* 0x000001f805197836 */ /* 0x040fe40000000000 */
[----:B-1----:R-:W-:-:S04]  /*02a0*/  IMAD.WIDE R2, R5, 0x4, R16 ;  /* 0x0000000405027825 */ /* 0x002fc800078e0210 */
[----:B------:R-:W-:-:S04]  /*02b0*/  IMAD.WIDE R4, R7, 0x4, R16 ;  /* 0x0000000407047825 */ /* 0x000fc800078e0210 */
[----:B------:R-:W-:-:S04]  /*02c0*/  IMAD.WIDE R6, R9, 0x4, R16 ;  /* 0x0000000409067825 */ /* 0x000fc800078e0210 */
[----:B------:R-:W-:Y:S01]  /*02d0*/  IMAD.WIDE R8, R11, 0x4, R16 ;  /* 0x000000040b087825 */ /* 0x000fe200078e0210 */
[----:B------:R-:W-:-:S03]  /*02e0*/  CS2R R20, SRZ ;  /* 0x0000000000147805 */ /* 0x000fc6000001ff00 */
[----:B------:R-:W-:-:S03]  /*02f0*/  IMAD.WIDE R10, R13, 0x4, R16 ;  /* 0x000000040d0a7825 */ /* 0x000fc600078e0210 */
[----:B------:R1:W3:Y:S01]  /*0300*/  @P6 LDG.E.EL R20, desc[UR6][R4.64] ;  /* 0x0000000604146981 */ /* 0x0002e2000c2e1900 */
[--C-:B------:R-:W-:Y:S01]  /*0310*/  IMAD.WIDE R12, R23, 0x4, R16.reuse ;  /* 0x00000004170c7825 */ /* 0x100fe200078e0210 */
[----:B------:R-:W-:Y:S02]  /*0320*/  CS2R R22, SRZ ;  /* 0x0000000000167805 */ /* 0x000fe4000001ff00 */
[----:B------:R-:W4:Y:S01]  /*0330*/  @P5 LDG.E.EL R21, desc[UR6][R6.64] ;  /* 0x0000000606155981 */ /* 0x000f22000c2e1900 */
[----:B------:R-:W-:Y:S01]  /*0340*/  IMAD.WIDE R16, R25, 0x4, R16 ;  /* 0x0000000419107825 */ /* 0x000fe200078e0210 */
[----:B------:R-:W-:Y:S02]  /*0350*/  CS2R R24, SRZ ;  /* 0x0000000000187805 */ /* 0x000fe4000001ff00 */
[----:B------:R-:W5:Y:S01]  /*0360*/  @P4 LDG.E.EL R22, desc[UR6][R8.64] ;  /* 0x0000000608164981 */ /* 0x000f62000c2e1900 */
[----:B------:R-:W-:-:S03]  /*0370*/  IMAD.MOV.U32 R26, RZ, RZ, RZ ;  /* 0x000000ffff1a7224 */ /* 0x000fc600078e00ff */
[----:B------:R-:W5:Y:S04]  /*0380*/  @P3 LDG.E.EL R24, desc[UR6][R10.64] ;  /* 0x000000060a183981 */ /* 0x000f68000c2e1900 */
[----:B------:R1:W5:Y:S04]  /*0390*/  @P2 LDG.E.EL R23, desc[UR6][R12.64] ;  /* 0x000000060c172981 */ /* 0x000368000c2e1900 */
[----:B------:R1:W5:Y:S04]  /*03a0*/  @P1 LDG.E.EL R26, desc[UR6][R2.64] ;  /* 0x00000006021a1981 */ /* 0x000368000c2e1900 */
[----:B------:R-:W5:Y:S01]  /*03b0*/  @P0 LDG.E.EL R25, desc[UR6][R16.64] ;  /* 0x0000000610190981 */ /* 0x000f62000c2e1900 */
[----:B------:R-:W1:Y:S01]  /*03c0*/  S2R R27, SR_TID.X ;  /* 0x00000000001b7919 */ /* 0x000e620000002100 */
[----:B------:R-:W1:Y:S01]  /*03d0*/  S2UR UR5, SR_CgaCtaId ;  /* 0x00000000000579c3 */ /* 0x000e620000008800 */
[----:B------:R-:W-:Y:S01]  /*03e0*/  UMOV UR4, 0x400 ;  /* 0x0000040000047882 */ /* 0x000fe20000000000 */
[----:B-1----:R-:W-:Y:S01]  /*03f0*/  IMAD.SHL.U32 R4, R27, 0x40, RZ ;  /* 0x000000401b047824 */ /* 0x002fe200078e00ff */
[----:B------:R-:W-:-:S04]  /*0400*/  SHF.R.U32.HI R5, RZ, 0x4, R27 ;  /* 0x00000004ff057819 */ /* 0x000fc8000001161b */
[----:B------:R-:W-:Y:S02]  /*0410*/  SGXT.U32 R5, R5, 0x3 ;  /* 0x000000030505781a */ /* 0x000fe40000000000 */
[----:B------:R-:W-:Y:S01]  /*0420*/  LOP3.LUT R4, R4, 0x3c0, RZ, 0xc0, !PT ;  /* 0x000003c004047812 */ /* 0x000fe200078ec0ff */
[----:B0-----:R-:W-:-:S03]  /*0430*/  UPRMT UR4, UR5, 0x654, UR4 ;  /* 0x0000065405047896 */ /* 0x001fc60008000004 */
[----:B------:R-:W-:-:S04]  /*0440*/  LOP3.LUT R5, R4, R5, RZ, 0xfc, !PT ;  /* 0x0000000504057212 */ /* 0x000fc800078efcff */
[----:B------:R-:W-:-:S04]  /*0450*/  LEA.HI R5, R4, R5, RZ, 0x1c ;  /* 0x0000000504057211 */ /* 0x000fc800078fe0ff */
[----:B------:R-:W-:Y:S01]  /*0460*/  LEA R13, R5, UR4, 0x2 ;  /* 0x00000004050d7c11 */ /* 0x000fe2000f8e10ff */
[----:B------:R-:W-:Y:S01]  /*0470*/  IMAD.SHL.U32 R8, R27, 0x4, RZ ;  /* 0x000000041b087824 */ /* 0x000fe200078e00ff */
[----:B------:R-:W-:-:S04]  /*0480*/  SHF.R.U32.HI R2, RZ, 0x2, R27 ;  /* 0x00000002ff027819 */ /* 0x000fc8000001161b */
[----:B------:R-:W-:Y:S02]  /*0490*/  LOP3.LUT R8, R8, 0x1fc, RZ, 0xc0, !PT ;  /* 0x000001fc08087812 */ /* 0x000fe400078ec0ff */
[----:B------:R-:W-:-:S05]  /*04a0*/  LOP3.LUT R3, R2, 0x1c, RZ, 0xc0, !PT ;  /* 0x0000001c02037812 */ /* 0x000fca00078ec0ff */
[----:B------:R-:W-:-:S05]  /*04b0*/  IMAD.IADD R3, R8, 0x1, R3 ;  /* 0x0000000108037824 */ /* 0x000fca00078e0203 */
[----:B------:R-:W-:Y:S01]  /*04c0*/  LEA R4, R3, UR4, 0x2 ;  /* 0x0000000403047c11 */ /* 0x000fe2000f8e10ff */
[----:B------:R-:W-:Y:S01]  /*04d0*/  IMAD.SHL.U32 R18, R18, 0x4, RZ ;  /* 0x0000000412127824 */ /* 0x000fe200078e00ff */
[----:B------:R-:W0:Y:S04]  /*04e0*/  LDC.64 R2, c[0x0][0x218] ;  /* 0x00008600ff027b82 */ /* 0x000e280000000a00 */
[----:B------:R-:W-:-:S05]  /*04f0*/  LOP3.LUT R18, R19, 0x3c, R18, 0xf8, !PT ;  /* 0x0000003c13127812 */ /* 0x000fca00078ef812 */
[----:B------:R-:W-:-:S05]  /*0500*/  IMAD.HI R9, R18, 0x66666667, RZ ;  /* 0x6666666712097827 */ /* 0x000fca00078e02ff */
[----:B------:R-:W-:-:S04]  /*0510*/  SHF.R.U32.HI R10, RZ, 0x1f, R9 ;  /* 0x0000001fff0a7819 */ /* 0x000fc80000011609 */
[----:B------:R-:W-:Y:S02]  /*0520*/  LEA.HI.SX32 R11, R9, R10, 0x18 ;  /* 0x0000000a090b7211 */ /* 0x000fe400078fc2ff */
[----:B------:R-:W-:Y:S02]  /*0530*/  LOP3.LUT R10, R8, 0x200, RZ, 0xfc, !PT ;  /* 0x00000200080a7812 */ /* 0x000fe400078efcff */
[----:B------:R-:W-:Y:S01]  /*0540*/  ISETP.GE.AND P0, PT, R18, 0x64000, PT ;  /* 0x000640001200780c */ /* 0x000fe20003f06270 */
[----:B------:R-:W-:Y:S01]  /*0550*/  IMAD R18, R11, -0x280, R18 ;  /* 0xfffffd800b127824 */ /* 0x000fe200078e0212 */
[----:B------:R-:W-:Y:S02]  /*0560*/  LOP3.LUT R9, R15, R0, RZ, 0xfc, !PT ;  /* 0x000000000f097212 */ /* 0x000fe400078efcff */
[----:B------:R-:W-:Y:S02]  /*0570*/  LOP3.LUT R0, R15, 0x8, R0, 0xfe, !PT ;  /* 0x000000080f007812 */ /* 0x000fe400078efe00 */
[----:B------:R-:W-:Y:S01]  /*0580*/  SHF.R.U32.HI R10, RZ, 0x4, R10 ;  /* 0x00000004ff0a7819 */ /* 0x000fe2000001160a */
[----:B------:R-:W-:Y:S01]  /*0590*/  IMAD R18, R11, 0x1680, R18 ;  /* 0x000016800b127824 */ /* 0x000fe200078e0212 */
[----:B------:R-:W-:-:S02]  /*05a0*/  ISETP.LT.AND P1, PT, R9, 0x9, !P0 ;  /* 0x000000090900780c */ /* 0x000fc40004721270 */
[----:B------:R-:W-:Y:S02]  /*05b0*/  ISETP.LT.AND P0, PT, R0, 0x9, !P0 ;  /* 0x000000090000780c */ /* 0x000fe40004701270 */
[----:B------:R-:W-:Y:S01]  /*05c0*/  LOP3.LUT R11, R10, 0x3c, RZ, 0xc0, !PT ;  /* 0x0000003c0a0b7812 */ /* 0x000fe200078ec0ff */
[----:B------:R-:W-:-:S04]  /*05d0*/  IMAD R9, R9, 0x280, R18 ;  /* 0x0000028009097824 */ /* 0x000fc800078e0212 */
[----:B------:R-:W-:Y:S02]  /*05e0*/  IMAD.IADD R11, R8, 0x1, R11 ;  /* 0x00000001080b7824 */ /* 0x000fe400078e020b */
[----:B0-----:R-:W-:-:S03]  /*05f0*/  IMAD.WIDE R8, R9, 0x4, R2 ;  /* 0x0000000409087825 */ /* 0x001fc600078e0202 */
[----:B------:R-:W-:Y:S01]  /*0600*/  LEA R11, R11, UR4, 0x2 ;  /* 0x000000040b0b7c11 */ /* 0x000fe2000f8e10ff */
[----:B--2---:R-:W-:Y:S04]  /*0610*/  STS [R13+0x20], R14 ;  /* 0x0000200e0d007388 */ /* 0x004fe80000000800 */
[----:B---3--:R-:W-:Y:S04]  /*0620*/  STS [R13+0x40], R20 ;  /* 0x000040140d007388 */ /* 0x008fe80000000800 */
[----:B----4-:R-:W-:Y:S04]  /*0630*/  STS [R13+0x60], R21 ;  /* 0x000060150d007388 */ /* 0x010fe80000000800 */
[----:B-----5:R-:W-:Y:S04]  /*0640*/  STS [R13+0x80], R22 ;  /* 0x000080160d007388 */ /* 0x020fe80000000800 */
[----:B------:R-:W-:Y:S04]  /*0650*/  STS [R13+0xa0], R24 ;  /* 0x0000a0180d007388 */ /* 0x000fe80000000800 */
[----:B------:R-:W-:Y:S04]  /*0660*/  STS [R13+0xc0], R23 ;  /* 0x0000c0170d007388 */ /* 0x000fe80000000800 */
[----:B------:R-:W-:Y:S04]  /*0670*/  STS [R13], R26 ;  /* 0x0000001a0d007388 */ /* 0x000fe80000000800 */
[----:B------:R-:W-:Y:S01]  /*0680*/  STS [R13+0xe0], R25 ;  /* 0x0000e0190d007388 */ /* 0x000fe20000000800 */
[----:B------:R-:W-:Y:S06]  /*0690*/  BAR.SYNC.DEFER_BLOCKING 0x0 ;  /* 0x0000000000007b1d */ /* 0x000fec0000010000 */
[----:B------:R-:W0:Y:S04]  /*06a0*/  LDS.128 R4, [R4] ;  /* 0x0000000004047984 */ /* 0x000e280000000c00 */
[----:B0-----:R0:W-:Y:S02]  /*06b0*/  @P1 STG.E.128 desc[UR6][R8.64], R4 ;  /* 0x0000000408001986 */ /* 0x0011e4000c101d06 */
[----:B0-----:R-:W-:Y:S05]  /*06c0*/  @!P0 EXIT ;  /* 0x000000000000894d */ /* 0x001fea0003800000 */
[----:B0-----:R-:W0:Y:S01]  /*06d0*/  LDS.128 R8, [R11+0x800] ;  /* 0x000800000b087984 */ /* 0x001e220000000c00 */
[----:B------:R-:W-:-:S04]  /*06e0*/  IMAD R5, R0, 0x280, R18 ;  /* 0x0000028000057824 */ /* 0x000fc800078e0212 */
[----:B------:R-:W-:-:S05]  /*06f0*/  IMAD.WIDE R2, R5, 0x4, R2 ;  /* 0x0000000405027825 */ /* 0x000fca00078e0202 */
[----:B0-----:R-:W-:Y:S01]  /*0700*/  STG.E.128 desc[UR6][R2.64], R8 ;  /* 0x0000000802007986 */ /* 0x001fe2000c101d06 */
[----:B------:R-:W-:Y:S05]  /*0710*/  EXIT ;  /* 0x000000000000794d */ /* 0x000fea0003800000 */
.L_x_0:
[----:B------:R-:W-:-:S00]  /*0720*/  BRA `(.L_x_0) ;  /* 0xfffffffc00fc7947 */ /* 0x000fc0000383ffff */
[----:B------:R-:W-:-:S00]  /*0730*/  NOP ;  /* 0x0000000000007918 */ /* 0x000fc00000000000 */
        /* <DEDUP_REMOVED lines=12> */
.L_x_1:


//--------------------- .nv.shared.triton_poi_fused_7 --------------------------
	.section	.nv.shared.triton_poi_fused_7,"aw",@nobits
	.sectionflags	@""
	.align	16
	.zero		1024


//--------------------- .nv.constant0.triton_poi_fused_7 --------------------------
	.section	.nv.constant0.triton_poi_fused_7,"a",@progbits
	.sectionflags	@""
	.align	4
.nv.constant0.triton_poi_fused_7:
	.zero		552
